	.headerflags	@"EF_CUDA_TEXMODE_UNIFIED EF_CUDA_64BIT_ADDRESS EF_CUDA_ACCELERATORS EF_CUDA_SM90 EF_CUDA_VIRTUAL_SM(EF_CUDA_SM90)"
	.elftype	@"ET_EXEC"


//--------------------- .nv.info                  --------------------------
	.section	.nv.info,"",@"SHT_CUDA_INFO"
	.align	4


	//----- nvinfo : EIATTR_REGCOUNT
	.align		4
        /*0000*/ 	.byte	0x04, 0x2f
        /*0002*/ 	.short	(.L_3 - .L_2)
	.align		4
.L_2:
        /*0004*/ 	.word	index@(triton_poi_fused__native_batch_norm_legit_no_training_33)
        /*0008*/ 	.word	0x00000014


	//----- nvinfo : EIATTR_MIN_STACK_SIZE
	.align		4
.L_3:
        /*000c*/ 	.byte	0x04, 0x12
        /*000e*/ 	.short	(.L_5 - .L_4)
	.align		4
.L_4:
        /*0010*/ 	.word	index@(triton_poi_fused__native_batch_norm_legit_no_training_33)
        /*0014*/ 	.word	0x00000000


	//----- nvinfo : EIATTR_FRAME_SIZE
	.align		4
.L_5:
        /*0018*/ 	.byte	0x04, 0x11
        /*001a*/ 	.short	(.L_7 - .L_6)
	.align		4
.L_6:
        /*001c*/ 	.word	index@(triton_poi_fused__native_batch_norm_legit_no_training_33)
        /*0020*/ 	.word	0x00000000


	//----- nvinfo : EIATTR_MIN_STACK_SIZE
	.align		4
.L_7:
        /*0024*/ 	.byte	0x04, 0x12
        /*0026*/ 	.short	(.L_9 - .L_8)
	.align		4
.L_8:
        /*0028*/ 	.word	index@(triton_poi_fused__native_batch_norm_legit_no_training_33)
        /*002c*/ 	.word	0x00000000
.L_9:


//--------------------- .nv.info.triton_poi_fused__native_batch_norm_legit_no_training_33 --------------------------
	.section	.nv.info.triton_poi_fused__native_batch_norm_legit_no_training_33,"",@"SHT_CUDA_INFO"
	.sectionflags	@""
	.align	4


	//----- nvinfo : EIATTR_CUDA_API_VERSION
	.align		4
        /*0000*/ 	.byte	0x04, 0x37
        /*0002*/ 	.short	(.L_11 - .L_10)
.L_10:
        /*0004*/ 	.word	0x0000007c


	//----- nvinfo : EIATTR_KPARAM_INFO
	.align		4
.L_11:
        /*0008*/ 	.byte	0x04, 0x17
        /*000a*/ 	.short	(.L_13 - .L_12)
.L_12:
        /*000c*/ 	.word	0x00000000
        /*0010*/ 	.short	0x0006
        /*0012*/ 	.short	0x0030
        /*0014*/ 	.byte	0x00, 0xf0, 0x11, 0x00


	//----- nvinfo : EIATTR_KPARAM_INFO
	.align		4
.L_13:
        /*0018*/ 	.byte	0x04, 0x17
        /*001a*/ 	.short	(.L_15 - .L_14)
.L_14:
        /*001c*/ 	.word	0x00000000
        /*0020*/ 	.short	0x0005
        /*0022*/ 	.short	0x0028
        /*0024*/ 	.byte	0x00, 0xf4, 0x21, 0x00


	//----- nvinfo : EIATTR_KPARAM_INFO
	.align		4
.L_15:
        /*0028*/ 	.byte	0x04, 0x17
        /*002a*/ 	.short	(.L_17 - .L_16)
.L_16:
        /*002c*/ 	.word	0x00000000
        /*0030*/ 	.short	0x0004
        /*0032*/ 	.short	0x0020
        /*0034*/ 	.byte	0x00, 0xf4, 0x21, 0x00


	//----- nvinfo : EIATTR_KPARAM_INFO
	.align		4
.L_17:
        /*0038*/ 	.byte	0x04, 0x17
        /*003a*/ 	.short	(.L_19 - .L_18)
.L_18:
        /*003c*/ 	.word	0x00000000
        /*0040*/ 	.short	0x0003
        /*0042*/ 	.short	0x0018
        /*0044*/ 	.byte	0x00, 0xf4, 0x21, 0x00


	//----- nvinfo : EIATTR_KPARAM_INFO
	.align		4
.L_19:
        /*0048*/ 	.byte	0x04, 0x17
        /*004a*/ 	.short	(.L_21 - .L_20)
.L_20:
        /*004c*/ 	.word	0x00000000
        /*0050*/ 	.short	0x0002
        /*0052*/ 	.short	0x0010
        /*0054*/ 	.byte	0x00, 0xf4, 0x21, 0x00


	//----- nvinfo : EIATTR_KPARAM_INFO
	.align		4
.L_21:
        /*0058*/ 	.byte	0x04, 0x17
        /*005a*/ 	.short	(.L_23 - .L_22)
.L_22:
        /*005c*/ 	.word	0x00000000
        /*0060*/ 	.short	0x0001
        /*0062*/ 	.short	0x0008
        /*0064*/ 	.byte	0x00, 0xf4, 0x21, 0x00


	//----- nvinfo : EIATTR_KPARAM_INFO
	.align		4
.L_23:
        /*0068*/ 	.byte	0x04, 0x17
        /*006a*/ 	.short	(.L_25 - .L_24)
.L_24:
        /*006c*/ 	.word	0x00000000
        /*0070*/ 	.short	0x0000
        /*0072*/ 	.short	0x0000
        /*0074*/ 	.byte	0x00, 0xf4, 0x21, 0x00


	//----- nvinfo : EIATTR_SPARSE_MMA_MASK
	.align		4
.L_25:
        /*0078*/ 	.byte	0x03, 0x50
        /*007a*/ 	.short	0x0000


	//----- nvinfo : EIATTR_MAXREG_COUNT
	.align		4
        /*007c*/ 	.byte	0x03, 0x1b
        /*007e*/ 	.short	0x00ff


	//----- nvinfo : EIATTR_EXIT_INSTR_OFFSETS
	.align		4
        /*0080*/ 	.byte	0x04, 0x1c
        /*0082*/ 	.short	(.L_27 - .L_26)


	//   ....[0]....
.L_26:
        /*0084*/ 	.word	0x00000390


	//----- nvinfo : EIATTR_REQNTID
	.align		4
.L_27:
        /*0088*/ 	.byte	0x04, 0x10
        /*008a*/ 	.short	(.L_29 - .L_28)
.L_28:
        /*008c*/ 	.word	0x00000080
        /*0090*/ 	.word	0x00000001
        /*0094*/ 	.word	0x00000001


	//----- nvinfo : EIATTR_CBANK_PARAM_SIZE
	.align		4
.L_29:
        /*0098*/ 	.byte	0x03, 0x19
        /*009a*/ 	.short	0x0034


	//----- nvinfo : EIATTR_PARAM_CBANK
	.align		4
        /*009c*/ 	.byte	0x04, 0x0a
        /*009e*/ 	.short	(.L_31 - .L_30)
	.align		4
.L_30:
        /*00a0*/ 	.word	index@(.nv.constant0.triton_poi_fused__native_batch_norm_legit_no_training_33)
        /*00a4*/ 	.short	0x0210
        /*00a6*/ 	.short	0x0034


	//----- nvinfo : EIATTR_SW_WAR
	.align		4
.L_31:
        /*00a8*/ 	.byte	0x04, 0x36
        /*00aa*/ 	.short	(.L_33 - .L_32)
.L_32:
        /*00ac*/ 	.word	0x00000008
.L_33:


//--------------------- .nv.callgraph             --------------------------
	.section	.nv.callgraph,"",@"SHT_CUDA_CALLGRAPH"
	.align	4
	.sectionentsize	8
	.align		4
        /*0000*/ 	.word	0x00000000
	.align		4
        /*0004*/ 	.word	0xffffffff
	.align		4
        /*0008*/ 	.word	0x00000000
	.align		4
        /*000c*/ 	.word	0xfffffffe
	.align		4
        /*0010*/ 	.word	0x00000000
	.align		4
        /*0014*/ 	.word	0xfffffffd
	.align		4
        /*0018*/ 	.word	0x00000000
	.align		4
        /*001c*/ 	.word	0xfffffffc


//--------------------- .nv.constant4             --------------------------
	.section	.nv.constant4,"a",@progbits
	.align	8
	.align		8
.nv.constant4:
        /*0000*/ 	.dword	_$_str
	.align		8
        /*0008*/ 	.dword	_$_str_$_2


//--------------------- .text.triton_poi_fused__native_batch_norm_legit_no_training_33 --------------------------
	.section	.text.triton_poi_fused__native_batch_norm_legit_no_training_33,"ax",@progbits
	.align	128
        .global         triton_poi_fused__native_batch_norm_legit_no_training_33
        .type           triton_poi_fused__native_batch_norm_legit_no_training_33,@function
        .size           triton_poi_fused__native_batch_norm_legit_no_training_33,(.L_x_1 - triton_poi_fused__native_batch_norm_legit_no_training_33)
        .other          triton_poi_fused__native_batch_norm_legit_no_training_33,@"STO_CUDA_ENTRY STV_DEFAULT"
triton_poi_fused__native_batch_norm_legit_no_training_33:
.text.triton_poi_fused__native_batch_norm_legit_no_training_33:
[----:B------:R-:W-:Y:S01]  /*0000*/  LDC R1, c[0x0][0x28] ;  /* 0x00000a00ff017b82 */ /* 0x000fe20000000800 */
[----:B------:R-:W1:Y:S01]  /*0010*/  S2R R0, SR_TID.X ;  /* 0x0000000000007919 */ /* 0x000e620000002100 */
[----:B------:R-:W-:-:S06]  /*0020*/  HFMA2.MMA R2, -RZ, RZ, 0, 0 ;  /* 0x00000000ff027435 */ /* 0x000fcc00000001ff */
[----:B------:R-:W2:Y:S01]  /*0030*/  LDC.64 R4, c[0x0][0x220] ;  /* 0x00008800ff047b82 */ /* 0x000ea20000000a00 */
[----:B------:R-:W-:Y:S01]  /*0040*/  ULDC.64 UR4, c[0x0][0x208] ;  /* 0x0000820000047ab9 */ /* 0x000fe20000000a00 */
[----:B------:R-:W3:Y:S06]  /*0050*/  S2R R3, SR_CTAID.X ;  /* 0x0000000000037919 */ /* 0x000eec0000002500 */
[----:B------:R-:W4:Y:S08]  /*0060*/  LDC.64 R8, c[0x0][0x218] ;  /* 0x00008600ff087b82 */ /* 0x000f300000000a00 */
[----:B------:R-:W5:Y:S08]  /*0070*/  LDC.64 R10, c[0x0][0x228] ;  /* 0x00008a00ff0a7b82 */ /* 0x000f700000000a00 */
[----:B------:R-:W5:Y:S01]  /*0080*/  LDC.64 R12, c[0x0][0x230] ;  /* 0x00008c00ff0c7b82 */ /* 0x000f620000000a00 */
[----:B-1----:R-:W-:-:S04]  /*0090*/  SHF.L.U32 R0, R0, 0x1, RZ ;  /* 0x0000000100007819 */ /* 0x002fc800000006ff */
[----:B------:R-:W-:-:S04]  /*00a0*/  LOP3.LUT R0, R0, 0xfe, RZ, 0xc0, !PT ;  /* 0x000000fe00007812 */ /* 0x000fc800078ec0ff */
[----:B---3--:R-:W-:-:S05]  /*00b0*/  LEA R3, R3, R0, 0x8 ;  /* 0x0000000003037211 */ /* 0x008fca00078e40ff */
[----:B------:R-:W-:-:S05]  /*00c0*/  IMAD.HI R0, R3, -0x77777777, R2 ;  /* 0x8888888903007827 */ /* 0x000fca00078e0202 */
[----:B------:R-:W-:-:S04]  /*00d0*/  SHF.R.U32.HI R7, RZ, 0x1f, R0 ;  /* 0x0000001fff077819 */ /* 0x000fc80000011600 */
[----:B------:R-:W-:-:S05]  /*00e0*/  LEA.HI.SX32 R7, R0, R7, 0x17 ;  /* 0x0000000700077211 */ /* 0x000fca00078fbaff */
[----:B------:R-:W-:Y:S02]  /*00f0*/  IMAD R15, R7, -0x3c0, R3 ;  /* 0xfffffc40070f7824 */ /* 0x000fe400078e0203 */
[----:B------:R-:W1:Y:S02]  /*0100*/  LDC.64 R6, c[0x0][0x210] ;  /* 0x00008400ff067b82 */ /* 0x000e640000000a00 */
[----:B--2---:R-:W-:-:S06]  /*0110*/  IMAD.WIDE R4, R15, 0x4, R4 ;  /* 0x000000040f047825 */ /* 0x004fcc00078e0204 */
[----:B------:R-:W2:Y:S01]  /*0120*/  LDG.E.EL.64 R4, desc[UR4][R4.64] ;  /* 0x0000000404047981 */ /* 0x000ea2000c2e1b00 */
[----:B----4-:R-:W-:-:S04]  /*0130*/  IMAD.WIDE R8, R15, 0x4, R8 ;  /* 0x000000040f087825 */ /* 0x010fc800078e0208 */
[C---:B-----5:R-:W-:Y:S02]  /*0140*/  IMAD.WIDE R10, R15.reuse, 0x4, R10 ;  /* 0x000000040f0a7825 */ /* 0x060fe400078e020a */
[----:B------:R-:W3:Y:S02]  /*0150*/  LDG.E.EL.64 R8, desc[UR4][R8.64] ;  /* 0x0000000408087981 */ /* 0x000ee4000c2e1b00 */
[----:B0-----:R-:W-:Y:S02]  /*0160*/  IMAD.WIDE R12, R15, 0x4, R12 ;  /* 0x000000040f0c7825 */ /* 0x001fe400078e020c */
[----:B------:R-:W4:Y:S04]  /*0170*/  LDG.E.EL.64 R10, desc[UR4][R10.64] ;  /* 0x000000040a0a7981 */ /* 0x000f28000c2e1b00 */
[----:B------:R-:W4:Y:S01]  /*0180*/  LDG.E.EL.64 R12, desc[UR4][R12.64] ;  /* 0x000000040c0c7981 */ /* 0x000f22000c2e1b00 */
[----:B-1----:R-:W-:-:S06]  /*0190*/  IMAD.WIDE R6, R3, 0x4, R6 ;  /* 0x0000000403067825 */ /* 0x002fcc00078e0206 */
[----:B------:R-:W3:Y:S01]  /*01a0*/  LDG.E.64 R6, desc[UR4][R6.64] ;  /* 0x0000000406067981 */ /* 0x000ee2000c1e1b00 */
[----:B------:R-:W-:Y:S01]  /*01b0*/  MOV R17, 0x3e800000 ;  /* 0x3e80000000117802 */ /* 0x000fe20000000f00 */
[----:B--2---:R-:W-:Y:S01]  /*01c0*/  FADD R4, R4, 9.9999997473787516356e-06 ;  /* 0x3727c5ac04047421 */ /* 0x004fe20000000000 */
[----:B------:R-:W-:-:S03]  /*01d0*/  FADD R0, R5, 9.9999997473787516356e-06 ;  /* 0x3727c5ac05007421 */ /* 0x000fc60000000000 */
[----:B------:R0:W1:Y:S08]  /*01e0*/  MUFU.SQRT R2, R4 ;  /* 0x0000000400027308 */ /* 0x0000700000002000 */
[----:B------:R-:W2:Y:S01]  /*01f0*/  MUFU.SQRT R14, R0 ;  /* 0x00000000000e7308 */ /* 0x000ea20000002000 */
[----:B0-----:R-:W0:Y:S01]  /*0200*/  LDC.64 R4, c[0x0][0x238] ;  /* 0x00008e00ff047b82 */ /* 0x001e220000000a00 */
[----:B-1----:R-:W-:-:S02]  /*0210*/  FSETP.GT.AND P0, PT, R2, 8.50705917302346158658e+37, PT ;  /* 0x7e8000000200780b */ /* 0x002fc40003f04000 */
[----:B------:R-:W-:Y:S02]  /*0220*/  FSETP.GEU.AND P2, PT, R2, 1.175494350822287508e-38, PT ;  /* 0x008000000200780b */ /* 0x000fe40003f4e000 */
[C---:B--2---:R-:W-:Y:S02]  /*0230*/  FSETP.GT.AND P1, PT, R14.reuse, 8.50705917302346158658e+37, PT ;  /* 0x7e8000000e00780b */ /* 0x044fe40003f24000 */
[----:B------:R-:W-:-:S07]  /*0240*/  FSETP.GEU.AND P3, PT, R14, 1.175494350822287508e-38, PT ;  /* 0x008000000e00780b */ /* 0x000fce0003f6e000 */
[----:B------:R-:W-:-:S04]  /*0250*/  @P0 FMUL R2, R2, 0.25 ;  /* 0x3e80000002020820 */ /* 0x000fc80000400000 */
[----:B------:R-:W-:Y:S01]  /*0260*/  @!P2 FMUL R2, R2, 16777216 ;  /* 0x4b8000000202a820 */ /* 0x000fe20000400000 */
[----:B------:R-:W-:-:S04]  /*0270*/  @P1 FMUL R14, R14, 0.25 ;  /* 0x3e8000000e0e1820 */ /* 0x000fc80000400000 */
[----:B------:R-:W-:Y:S01]  /*0280*/  @!P3 FMUL R14, R14, 16777216 ;  /* 0x4b8000000e0eb820 */ /* 0x000fe20000400000 */
[----:B------:R-:W1:Y:S01]  /*0290*/  MUFU.RCP R2, R2 ;  /* 0x0000000200027308 */ /* 0x000e620000001000 */
[----:B------:R-:W-:-:S07]  /*02a0*/  FSEL R15, R17, 1, P0 ;  /* 0x3f800000110f7808 */ /* 0x000fce0000000000 */
[----:B------:R-:W2:Y:S01]  /*02b0*/  MUFU.RCP R14, R14 ;  /* 0x0000000e000e7308 */ /* 0x000ea20000001000 */
[----:B------:R-:W-:Y:S01]  /*02c0*/  FSEL R17, R17, 1, P1 ;  /* 0x3f80000011117808 */ /* 0x000fe20000800000 */
[----:B------:R-:W-:-:S04]  /*02d0*/  @!P2 FMUL R15, R15, 16777216 ;  /* 0x4b8000000f0fa820 */ /* 0x000fc80000400000 */
[----:B------:R-:W-:Y:S01]  /*02e0*/  @!P3 FMUL R17, R17, 16777216 ;  /* 0x4b8000001111b820 */ /* 0x000fe20000400000 */
[----:B---3--:R-:W-:Y:S01]  /*02f0*/  FADD R7, R7, -R9 ;  /* 0x8000000907077221 */ /* 0x008fe20000000000 */
[----:B------:R-:W-:Y:S01]  /*0300*/  FADD R6, R6, -R8 ;  /* 0x8000000806067221 */ /* 0x000fe20000000000 */
[----:B-1----:R-:W-:Y:S01]  /*0310*/  FMUL R15, R2, R15 ;  /* 0x0000000f020f7220 */ /* 0x002fe20000400000 */
[----:B--2---:R-:W-:-:S03]  /*0320*/  FMUL R0, R14, R17 ;  /* 0x000000110e007220 */ /* 0x004fc60000400000 */
[----:B------:R-:W-:Y:S01]  /*0330*/  FMUL R15, R6, R15 ;  /* 0x0000000f060f7220 */ /* 0x000fe20000400000 */
[----:B------:R-:W-:Y:S01]  /*0340*/  FMUL R0, R7, R0 ;  /* 0x0000000007007220 */ /* 0x000fe20000400000 */
[----:B0-----:R-:W-:-:S04]  /*0350*/  IMAD.WIDE R4, R3, 0x4, R4 ;  /* 0x0000000403047825 */ /* 0x001fc800078e0204 */
[----:B----4-:R-:W-:Y:S01]  /*0360*/  FFMA R10, R10, R15, R12 ;  /* 0x0000000f0a0a7223 */ /* 0x010fe2000000000c */
[----:B------:R-:W-:-:S05]  /*0370*/  FFMA R11, R11, R0, R13 ;  /* 0x000000000b0b7223 */ /* 0x000fca000000000d */
[----:B------:R-:W-:Y:S01]  /*0380*/  STG.E.64 desc[UR4][R4.64], R10 ;  /* 0x0000000a04007986 */ /* 0x000fe2000c101b04 */
[----:B------:R-:W-:Y:S05]  /*0390*/  EXIT ;  /* 0x000000000000794d */ /* 0x000fea0003800000 */
.L_x_0:
[----:B------:R-:W-:-:S00]  /*03a0*/  BRA `(.L_x_0) ;  /* 0xfffffffc00fc7947 */ /* 0x000fc0000383ffff */
[----:B------:R-:W-:-:S00]  /*03b0*/  NOP ;  /* 0x0000000000007918 */ /* 0x000fc00000000000 */
        /* <DEDUP_REMOVED lines=12> */
.L_x_1:


//--------------------- .nv.global.init           --------------------------
	.section	.nv.global.init,"aw",@progbits
.nv.global.init:
	.type		_$_str,@object
	.size		_$_str,(_$_str_$_2 - _$_str)
_$_str:
        /*0000*/ 	.byte	0x5f, 0x5f, 0x43, 0x55, 0x44, 0x41, 0x5f, 0x46, 0x54, 0x5a, 0x00
	.type		_$_str_$_2,@object
	.size		_$_str_$_2,(.L_1 - _$_str_$_2)
_$_str_$_2:
        /*000b*/ 	.byte	0x5f, 0x5f, 0x43, 0x55, 0x44, 0x41, 0x5f, 0x50, 0x52, 0x45, 0x43, 0x5f, 0x53, 0x51, 0x52, 0x54
        /*001b*/ 	.byte	0x00
.L_1:


//--------------------- .nv.constant0.triton_poi_fused__native_batch_norm_legit_no_training_33 --------------------------
	.section	.nv.constant0.triton_poi_fused__native_batch_norm_legit_no_training_33,"a",@progbits
	.sectionflags	@""
	.align	4
.nv.constant0.triton_poi_fused__native_batch_norm_legit_no_training_33:
	.zero		580
